//
// Generated by NVIDIA NVVM Compiler
//
// Compiler Build ID: CL-36424714
// Cuda compilation tools, release 13.0, V13.0.88
// Based on NVVM 20.0.0
//

.version 9.0
.target sm_100
.address_size 64

	// .globl	_Z8opt_blurPiS_
// _ZZ8opt_blurPiS_E5cache has been demoted

.visible .entry _Z8opt_blurPiS_(
	.param .u64 .ptr .align 1 _Z8opt_blurPiS__param_0,
	.param .u64 .ptr .align 1 _Z8opt_blurPiS__param_1
)
{
	.reg .pred 	%p<3>;
	.reg .b32 	%r<17>;
	.reg .b64 	%rd<9>;
	// demoted variable
	.shared .align 4 .b8 _ZZ8opt_blurPiS_E5cache[1032];
	ld.param.u64 	%rd3, [_Z8opt_blurPiS__param_0];
	ld.param.u64 	%rd2, [_Z8opt_blurPiS__param_1];
	cvta.to.global.u64 	%rd4, %rd3;
	mov.u32 	%r7, %ctaid.x;
	mov.u32 	%r8, %ntid.x;
	mov.u32 	%r6, %tid.x;
	mad.lo.s32 	%r1, %r7, %r8, %r6;
	mul.wide.s32 	%rd5, %r1, 4;
	add.s64 	%rd1, %rd4, %rd5;
	ld.global.u32 	%r16, [%rd1];
	shl.b32 	%r9, %r6, 2;
	mov.u32 	%r10, _ZZ8opt_blurPiS_E5cache;
	add.s32 	%r3, %r10, %r9;
	st.shared.u32 	[%r3+4], %r16;
	setp.eq.s32 	%p1, %r6, 255;
	@%p1 bra 	$L__BB0_3;
	setp.ne.s32 	%p2, %r6, 0;
	@%p2 bra 	$L__BB0_4;
	st.shared.u32 	[_ZZ8opt_blurPiS_E5cache], %r16;
	bra.uni 	$L__BB0_4;
$L__BB0_3:
	ld.global.u32 	%r11, [%rd1+4];
	st.shared.u32 	[_ZZ8opt_blurPiS_E5cache+1028], %r11;
	ld.shared.u32 	%r16, [%r3+4];
$L__BB0_4:
	cvta.to.global.u64 	%rd6, %rd2;
	ld.shared.u32 	%r12, [%r3];
	add.s32 	%r13, %r16, %r12;
	ld.shared.u32 	%r14, [%r3+8];
	add.s32 	%r15, %r13, %r14;
	add.s64 	%rd8, %rd6, %rd5;
	st.global.u32 	[%rd8], %r15;
	ret;

}


// ===== COMPILED SASS (sm_100) =====

	.target	sm_100

	.elftype	@"ET_EXEC"


//--------------------- .note.nv.tkinfo           --------------------------
	.section	.note.nv.tkinfo,"",@"SHT_NOTE"
	.sectionflags	@"SHF_NOTE_NV_TKINFO"
	.tkinfo
        /*0018*/ 	.word	0x00000002
        /*0030*/ 	.string	""
        /*0030*/ 	.string	"ptxas"
        /*0030*/ 	.string	"Cuda compilation tools, release 13.0, V13.0.88"
        /*0030*/ 	.string	"Build cuda_13.0.r13.0/compiler.36424714_0"
        /*0030*/ 	.string	"-arch sm_100 -m 64 "



//--------------------- .note.nv.cuinfo           --------------------------
	.section	.note.nv.cuinfo,"",@"SHT_NOTE"
	.sectionflags	@"SHF_NOTE_NV_CUINFO"
        /*0018*/ 	.short	0x0002
        /*001a*/ 	.short	0x0064
        /*001c*/ 	.short	0x0082
	.zero		2


//--------------------- .nv.info                  --------------------------
	.section	.nv.info,"",@"SHT_CUDA_INFO"
	.align	4


	//----- nvinfo : EIATTR_REGCOUNT
	.align		4
        /*0000*/ 	.byte	0x04, 0x2f
        /*0002*/ 	.short	(.L_1 - .L_0)
	.align		4
.L_0:
        /*0004*/ 	.word	index@(_Z8opt_blurPiS_)
        /*0008*/ 	.word	0x0000000c


	//----- nvinfo : EIATTR_FRAME_SIZE
	.align		4
.L_1:
        /*000c*/ 	.byte	0x04, 0x11
        /*000e*/ 	.short	(.L_3 - .L_2)
	.align		4
.L_2:
        /*0010*/ 	.word	index@(_Z8opt_blurPiS_)
        /*0014*/ 	.word	0x00000000


	//----- nvinfo : EIATTR_MIN_STACK_SIZE
	.align		4
.L_3:
        /*0018*/ 	.byte	0x04, 0x12
        /*001a*/ 	.short	(.L_5 - .L_4)
	.align		4
.L_4:
        /*001c*/ 	.word	index@(_Z8opt_blurPiS_)
        /*0020*/ 	.word	0x00000000
.L_5:


//--------------------- .nv.compat                --------------------------
	.section	.nv.compat,"",@"SHT_CUDA_COMPAT_INFO"
	.align	4
        /*0000*/ 	.byte	0x02, 0x09, 0x00, 0x00, 0x02, 0x02, 0x01, 0x00, 0x02, 0x05, 0x05, 0x00, 0x03, 0x07, 0x01, 0x01
        /*0010*/ 	.byte	0x02, 0x03, 0x00, 0x00, 0x02, 0x06, 0x01, 0x00, 0x04, 0x0b, 0x08, 0x00, 0x09, 0x00, 0x00, 0x00
        /*0020*/ 	.byte	0x00, 0x00, 0x00, 0x00


//--------------------- .nv.info._Z8opt_blurPiS_  --------------------------
	.section	.nv.info._Z8opt_blurPiS_,"",@"SHT_CUDA_INFO"
	.sectionflags	@""
	.align	4


	//----- nvinfo : EIATTR_CUDA_API_VERSION
	.align		4
        /*0000*/ 	.byte	0x04, 0x37
        /*0002*/ 	.short	(.L_7 - .L_6)
.L_6:
        /*0004*/ 	.word	0x00000082


	//----- nvinfo : EIATTR_KPARAM_INFO
	.align		4
.L_7:
        /*0008*/ 	.byte	0x04, 0x17
        /*000a*/ 	.short	(.L_9 - .L_8)
.L_8:
        /*000c*/ 	.word	0x00000000
        /*0010*/ 	.short	0x0001
        /*0012*/ 	.short	0x0008
        /*0014*/ 	.byte	0x00, 0xf5, 0x21, 0x00


	//----- nvinfo : EIATTR_KPARAM_INFO
	.align		4
.L_9:
        /*0018*/ 	.byte	0x04, 0x17
        /*001a*/ 	.short	(.L_11 - .L_10)
.L_10:
        /*001c*/ 	.word	0x00000000
        /*0020*/ 	.short	0x0000
        /*0022*/ 	.short	0x0000
        /*0024*/ 	.byte	0x00, 0xf5, 0x21, 0x00


	//----- nvinfo : EIATTR_SPARSE_MMA_MASK
	.align		4
.L_11:
        /*0028*/ 	.byte	0x03, 0x50
        /*002a*/ 	.short	0x0000


	//----- nvinfo : EIATTR_MAXREG_COUNT
	.align		4
        /*002c*/ 	.byte	0x03, 0x1b
        /*002e*/ 	.short	0x00ff


	//----- nvinfo : EIATTR_MERCURY_ISA_VERSION
	.align		4
        /*0030*/ 	.byte	0x03, 0x5f
        /*0032*/ 	.short	0x0101


	//----- nvinfo : EIATTR_VRC_CTA_INIT_COUNT
	.align		4
        /*0034*/ 	.byte	0x02, 0x4a
	.zero		1
	.zero		1


	//----- nvinfo : EIATTR_EXIT_INSTR_OFFSETS
	.align		4
        /*0038*/ 	.byte	0x04, 0x1c
        /*003a*/ 	.short	(.L_13 - .L_12)


	//   ....[0]....
.L_12:
        /*003c*/ 	.word	0x000001f0


	//----- nvinfo : EIATTR_CRS_STACK_SIZE
	.align		4
.L_13:
        /*0040*/ 	.byte	0x04, 0x1e
        /*0042*/ 	.short	(.L_15 - .L_14)
.L_14:
        /*0044*/ 	.word	0x00000000


	//----- nvinfo : EIATTR_CBANK_PARAM_SIZE
	.align		4
.L_15:
        /*0048*/ 	.byte	0x03, 0x19
        /*004a*/ 	.short	0x0010


	//----- nvinfo : EIATTR_PARAM_CBANK
	.align		4
        /*004c*/ 	.byte	0x04, 0x0a
        /*004e*/ 	.short	(.L_17 - .L_16)
	.align		4
.L_16:
        /*0050*/ 	.word	index@(.nv.constant0._Z8opt_blurPiS_)
        /*0054*/ 	.short	0x0380
        /*0056*/ 	.short	0x0010


	//----- nvinfo : EIATTR_SW_WAR
	.align		4
.L_17:
        /*0058*/ 	.byte	0x04, 0x36
        /*005a*/ 	.short	(.L_19 - .L_18)
.L_18:
        /*005c*/ 	.word	0x00000008
.L_19:


//--------------------- .nv.callgraph             --------------------------
	.section	.nv.callgraph,"",@"SHT_CUDA_CALLGRAPH"
	.align	4
	.sectionentsize	8
	.align		4
        /*0000*/ 	.word	0x00000000
	.align		4
        /*0004*/ 	.word	0xffffffff
	.align		4
        /*0008*/ 	.word	0x00000000
	.align		4
        /*000c*/ 	.word	0xfffffffe
	.align		4
        /*0010*/ 	.word	0x00000000
	.align		4
        /*0014*/ 	.word	0xfffffffd
	.align		4
        /*0018*/ 	.word	0x00000000
	.align		4
        /*001c*/ 	.word	0xfffffffc


//--------------------- .text._Z8opt_blurPiS_     --------------------------
	.section	.text._Z8opt_blurPiS_,"ax",@progbits
	.align	128
        .global         _Z8opt_blurPiS_
        .type           _Z8opt_blurPiS_,@function
        .size           _Z8opt_blurPiS_,(.L_x_4 - _Z8opt_blurPiS_)
        .other          _Z8opt_blurPiS_,@"STO_CUDA_ENTRY STV_DEFAULT"
_Z8opt_blurPiS_:
.text._Z8opt_blurPiS_:
[----:B------:R-:W-:Y:S01]  /*0000*/  LDC R1, c[0x0][0x37c] ;  /* 0x0000df00ff017b82 */ /* 0x000fe20000000800 */
[----:B------:R-:W0:Y:S07]  /*0010*/  S2R R4, SR_TID.X ;  /* 0x0000000000047919 */ /* 0x000e2e0000002100 */
[----:B------:R-:W0:Y:S01]  /*0020*/  S2UR UR4, SR_CTAID.X ;  /* 0x00000000000479c3 */ /* 0x000e220000002500 */
[----:B------:R-:W1:Y:S07]  /*0030*/  LDCU.64 UR6, c[0x0][0x358] ;  /* 0x00006b00ff0677ac */ /* 0x000e6e0008000a00 */
[----:B------:R-:W0:Y:S08]  /*0040*/  LDC R5, c[0x0][0x360] ;  /* 0x0000d800ff057b82 */ /* 0x000e300000000800 */
[----:B------:R-:W2:Y:S01]  /*0050*/  LDC.64 R2, c[0x0][0x380] ;  /* 0x0000e000ff027b82 */ /* 0x000ea20000000a00 */
[----:B0-----:R-:W-:-:S04]  /*0060*/  IMAD R5, R5, UR4, R4 ;  /* 0x0000000405057c24 */ /* 0x001fc8000f8e0204 */
[----:B--2---:R-:W-:-:S05]  /*0070*/  IMAD.WIDE R2, R5, 0x4, R2 ;  /* 0x0000000405027825 */ /* 0x004fca00078e0202 */
[----:B-1----:R-:W2:Y:S01]  /*0080*/  LDG.E R0, desc[UR6][R2.64] ;  /* 0x0000000602007981 */ /* 0x002ea2000c1e1900 */
[----:B------:R-:W0:Y:S01]  /*0090*/  S2UR UR5, SR_CgaCtaId ;  /* 0x00000000000579c3 */ /* 0x000e220000008800 */
[----:B------:R-:W-:Y:S01]  /*00a0*/  UMOV UR4, 0x400 ;  /* 0x0000040000047882 */ /* 0x000fe20000000000 */
[----:B------:R-:W-:Y:S01]  /*00b0*/  ISETP.NE.AND P0, PT, R4, 0xff, PT ;  /* 0x000000ff0400780c */ /* 0x000fe20003f05270 */
[----:B------:R-:W-:Y:S01]  /*00c0*/  BSSY.RECONVERGENT B0, `(.L_x_0) ;  /* 0x000000c000007945 */ /* 0x000fe20003800200 */
[----:B0-----:R-:W-:-:S06]  /*00d0*/  ULEA UR4, UR5, UR4, 0x18 ;  /* 0x0000000405047291 */ /* 0x001fcc000f8ec0ff */
[----:B------:R-:W-:-:S05]  /*00e0*/  LEA R7, R4, UR4, 0x2 ;  /* 0x0000000404077c11 */ /* 0x000fca000f8e10ff */
[----:B--2---:R0:W-:Y:S01]  /*00f0*/  STS [R7+0x4], R0 ;  /* 0x0000040007007388 */ /* 0x0041e20000000800 */
[----:B------:R-:W-:Y:S05]  /*0100*/  @!P0 BRA `(.L_x_1) ;  /* 0x0000000000108947 */ /* 0x000fea0003800000 */
[----:B------:R-:W-:-:S13]  /*0110*/  ISETP.NE.AND P0, PT, R4, RZ, PT ;  /* 0x000000ff0400720c */ /* 0x000fda0003f05270 */
[----:B------:R-:W-:Y:S05]  /*0120*/  @P0 BRA `(.L_x_2) ;  /* 0x0000000000140947 */ /* 0x000fea0003800000 */
[----:B------:R2:W-:Y:S01]  /*0130*/  STS [UR4], R0 ;  /* 0x00000000ff007988 */ /* 0x0005e20008000804 */
[----:B------:R-:W-:Y:S05]  /*0140*/  BRA `(.L_x_2) ;  /* 0x00000000000c7947 */ /* 0x000fea0003800000 */
.L_x_1:
[----:B------:R-:W2:Y:S04]  /*0150*/  LDG.E R2, desc[UR6][R2.64+0x4] ;  /* 0x0000040602027981 */ /* 0x000ea8000c1e1900 */
[----:B--2---:R1:W-:Y:S04]  /*0160*/  STS [UR4+0x404], R2 ;  /* 0x00040402ff007988 */ /* 0x0043e80008000804 */
[----:B0-----:R1:W0:Y:S02]  /*0170*/  LDS R0, [R7+0x4] ;  /* 0x0000040007007984 */ /* 0x0012240000000800 */
.L_x_2:
[----:B------:R-:W-:Y:S05]  /*0180*/  BSYNC.RECONVERGENT B0 ;  /* 0x0000000000007941 */ /* 0x000fea0003800200 */
.L_x_0:
[----:B------:R-:W-:Y:S01]  /*0190*/  LDS R9, [R7] ;  /* 0x0000000007097984 */ /* 0x000fe20000000800 */
[----:B-1----:R-:W1:Y:S03]  /*01a0*/  LDC.64 R2, c[0x0][0x388] ;  /* 0x0000e200ff027b82 */ /* 0x002e660000000a00 */
[----:B------:R-:W0:Y:S01]  /*01b0*/  LDS R4, [R7+0x8] ;  /* 0x0000080007047984 */ /* 0x000e220000000800 */
[----:B-1----:R-:W-:Y:S01]  /*01c0*/  IMAD.WIDE R2, R5, 0x4, R2 ;  /* 0x0000000405027825 */ /* 0x002fe200078e0202 */
[----:B0-----:R-:W-:-:S05]  /*01d0*/  IADD3 R9, PT, PT, R4, R0, R9 ;  /* 0x0000000004097210 */ /* 0x001fca0007ffe009 */
[----:B------:R-:W-:Y:S01]  /*01e0*/  STG.E desc[UR6][R2.64], R9 ;  /* 0x0000000902007986 */ /* 0x000fe2000c101906 */
[----:B------:R-:W-:Y:S05]  /*01f0*/  EXIT ;  /* 0x000000000000794d */ /* 0x000fea0003800000 */
.L_x_3:
[----:B------:R-:W-:-:S00]  /*0200*/  BRA `(.L_x_3) ;  /* 0xfffffffc00fc7947 */ /* 0x000fc0000383ffff */
[----:B------:R-:W-:-:S00]  /*0210*/  NOP ;  /* 0x0000000000007918 */ /* 0x000fc00000000000 */
        /* <DEDUP_REMOVED lines=14> */
.L_x_4:


//--------------------- .nv.shared._Z8opt_blurPiS_ --------------------------
	.section	.nv.shared._Z8opt_blurPiS_,"aw",@nobits
	.sectionflags	@""
	.align	4
.nv.shared._Z8opt_blurPiS_:
	.zero		2056


//--------------------- .nv.shared.reserved.0     --------------------------
	.section	.nv.shared.reserved.0,"aw",@nobits
	.weak		__nv_reservedSMEM_offset_0_alias
	.size		__nv_reservedSMEM_offset_0_alias, 0, 64
	.other		__nv_reservedSMEM_offset_0_alias,@"STO_CUDA_RESERVED_SHARED STV_DEFAULT"
__nv_reservedSMEM_offset_0_alias:
	.zero		0
	.zero		64


//--------------------- .nv.constant0._Z8opt_blurPiS_ --------------------------
	.section	.nv.constant0._Z8opt_blurPiS_,"a",@progbits
	.sectionflags	@""
	.align	4
.nv.constant0._Z8opt_blurPiS_:
	.zero		912


//--------------------- SYMBOLS --------------------------

	.type		.nv.reservedSmem.offset0,@object
	.size		.nv.reservedSmem.offset0,0x4
	.type		.nv.reservedSmem.cap,@object
	.size		.nv.reservedSmem.cap,0x4
